//
// Generated by NVIDIA NVVM Compiler
//
// Compiler Build ID: CL-36424714
// Cuda compilation tools, release 13.0, V13.0.88
// Based on NVVM 20.0.0
//

.version 9.0
.target sm_100
.address_size 64

	// .globl	_Z15vectorDifKernelPKfS0_Pfj

.visible .entry _Z15vectorDifKernelPKfS0_Pfj(
	.param .u64 .ptr .align 1 _Z15vectorDifKernelPKfS0_Pfj_param_0,
	.param .u64 .ptr .align 1 _Z15vectorDifKernelPKfS0_Pfj_param_1,
	.param .u64 .ptr .align 1 _Z15vectorDifKernelPKfS0_Pfj_param_2,
	.param .u32 _Z15vectorDifKernelPKfS0_Pfj_param_3
)
{
	.reg .pred 	%p<2>;
	.reg .b32 	%r<6>;
	.reg .b32 	%f<4>;
	.reg .b64 	%rd<11>;

	ld.param.u64 	%rd1, [_Z15vectorDifKernelPKfS0_Pfj_param_0];
	ld.param.u64 	%rd2, [_Z15vectorDifKernelPKfS0_Pfj_param_1];
	ld.param.u64 	%rd3, [_Z15vectorDifKernelPKfS0_Pfj_param_2];
	ld.param.u32 	%r2, [_Z15vectorDifKernelPKfS0_Pfj_param_3];
	mov.u32 	%r3, %ctaid.x;
	mov.u32 	%r4, %ntid.x;
	mov.u32 	%r5, %tid.x;
	mad.lo.s32 	%r1, %r3, %r4, %r5;
	setp.ge.u32 	%p1, %r1, %r2;
	@%p1 bra 	$L__BB0_2;
	cvta.to.global.u64 	%rd4, %rd1;
	cvta.to.global.u64 	%rd5, %rd2;
	cvta.to.global.u64 	%rd6, %rd3;
	mul.wide.u32 	%rd7, %r1, 4;
	add.s64 	%rd8, %rd4, %rd7;
	ld.global.f32 	%f1, [%rd8];
	add.s64 	%rd9, %rd5, %rd7;
	ld.global.f32 	%f2, [%rd9];
	sub.f32 	%f3, %f1, %f2;
	add.s64 	%rd10, %rd6, %rd7;
	st.global.f32 	[%rd10], %f3;
$L__BB0_2:
	ret;

}


// ===== COMPILED SASS (sm_100) =====

	.target	sm_100

	.elftype	@"ET_EXEC"


//--------------------- .note.nv.tkinfo           --------------------------
	.section	.note.nv.tkinfo,"",@"SHT_NOTE"
	.sectionflags	@"SHF_NOTE_NV_TKINFO"
	.tkinfo
        /*0018*/ 	.word	0x00000002
        /*0030*/ 	.string	""
        /*0030*/ 	.string	"ptxas"
        /*0030*/ 	.string	"Cuda compilation tools, release 13.0, V13.0.88"
        /*0030*/ 	.string	"Build cuda_13.0.r13.0/compiler.36424714_0"
        /*0030*/ 	.string	"-arch sm_100 -m 64 "



//--------------------- .note.nv.cuinfo           --------------------------
	.section	.note.nv.cuinfo,"",@"SHT_NOTE"
	.sectionflags	@"SHF_NOTE_NV_CUINFO"
        /*0018*/ 	.short	0x0002
        /*001a*/ 	.short	0x0064
        /*001c*/ 	.short	0x0082
	.zero		2


//--------------------- .nv.info                  --------------------------
	.section	.nv.info,"",@"SHT_CUDA_INFO"
	.align	4


	//----- nvinfo : EIATTR_REGCOUNT
	.align		4
        /*0000*/ 	.byte	0x04, 0x2f
        /*0002*/ 	.short	(.L_1 - .L_0)
	.align		4
.L_0:
        /*0004*/ 	.word	index@(_Z15vectorDifKernelPKfS0_Pfj)
        /*0008*/ 	.word	0x0000000c


	//----- nvinfo : EIATTR_FRAME_SIZE
	.align		4
.L_1:
        /*000c*/ 	.byte	0x04, 0x11
        /*000e*/ 	.short	(.L_3 - .L_2)
	.align		4
.L_2:
        /*0010*/ 	.word	index@(_Z15vectorDifKernelPKfS0_Pfj)
        /*0014*/ 	.word	0x00000000


	//----- nvinfo : EIATTR_MIN_STACK_SIZE
	.align		4
.L_3:
        /*0018*/ 	.byte	0x04, 0x12
        /*001a*/ 	.short	(.L_5 - .L_4)
	.align		4
.L_4:
        /*001c*/ 	.word	index@(_Z15vectorDifKernelPKfS0_Pfj)
        /*0020*/ 	.word	0x00000000
.L_5:


//--------------------- .nv.compat                --------------------------
	.section	.nv.compat,"",@"SHT_CUDA_COMPAT_INFO"
	.align	4
        /*0000*/ 	.byte	0x02, 0x09, 0x00, 0x00, 0x02, 0x02, 0x01, 0x00, 0x02, 0x05, 0x05, 0x00, 0x03, 0x07, 0x01, 0x01
        /*0010*/ 	.byte	0x02, 0x03, 0x00, 0x00, 0x02, 0x06, 0x01, 0x00, 0x04, 0x0b, 0x08, 0x00, 0x09, 0x00, 0x00, 0x00
        /*0020*/ 	.byte	0x00, 0x00, 0x00, 0x00


//--------------------- .nv.info._Z15vectorDifKernelPKfS0_Pfj --------------------------
	.section	.nv.info._Z15vectorDifKernelPKfS0_Pfj,"",@"SHT_CUDA_INFO"
	.sectionflags	@""
	.align	4


	//----- nvinfo : EIATTR_CUDA_API_VERSION
	.align		4
        /*0000*/ 	.byte	0x04, 0x37
        /*0002*/ 	.short	(.L_7 - .L_6)
.L_6:
        /*0004*/ 	.word	0x00000082


	//----- nvinfo : EIATTR_KPARAM_INFO
	.align		4
.L_7:
        /*0008*/ 	.byte	0x04, 0x17
        /*000a*/ 	.short	(.L_9 - .L_8)
.L_8:
        /*000c*/ 	.word	0x00000000
        /*0010*/ 	.short	0x0003
        /*0012*/ 	.short	0x0018
        /*0014*/ 	.byte	0x00, 0xf0, 0x11, 0x00


	//----- nvinfo : EIATTR_KPARAM_INFO
	.align		4
.L_9:
        /*0018*/ 	.byte	0x04, 0x17
        /*001a*/ 	.short	(.L_11 - .L_10)
.L_10:
        /*001c*/ 	.word	0x00000000
        /*0020*/ 	.short	0x0002
        /*0022*/ 	.short	0x0010
        /*0024*/ 	.byte	0x00, 0xf5, 0x21, 0x00


	//----- nvinfo : EIATTR_KPARAM_INFO
	.align		4
.L_11:
        /*0028*/ 	.byte	0x04, 0x17
        /*002a*/ 	.short	(.L_13 - .L_12)
.L_12:
        /*002c*/ 	.word	0x00000000
        /*0030*/ 	.short	0x0001
        /*0032*/ 	.short	0x0008
        /*0034*/ 	.byte	0x00, 0xf5, 0x21, 0x00


	//----- nvinfo : EIATTR_KPARAM_INFO
	.align		4
.L_13:
        /*0038*/ 	.byte	0x04, 0x17
        /*003a*/ 	.short	(.L_15 - .L_14)
.L_14:
        /*003c*/ 	.word	0x00000000
        /*0040*/ 	.short	0x0000
        /*0042*/ 	.short	0x0000
        /*0044*/ 	.byte	0x00, 0xf5, 0x21, 0x00


	//----- nvinfo : EIATTR_SPARSE_MMA_MASK
	.align		4
.L_15:
        /*0048*/ 	.byte	0x03, 0x50
        /*004a*/ 	.short	0x0000


	//----- nvinfo : EIATTR_MAXREG_COUNT
	.align		4
        /*004c*/ 	.byte	0x03, 0x1b
        /*004e*/ 	.short	0x00ff


	//----- nvinfo : EIATTR_MERCURY_ISA_VERSION
	.align		4
        /*0050*/ 	.byte	0x03, 0x5f
        /*0052*/ 	.short	0x0101


	//----- nvinfo : EIATTR_VRC_CTA_INIT_COUNT
	.align		4
        /*0054*/ 	.byte	0x02, 0x4a
	.zero		1
	.zero		1


	//----- nvinfo : EIATTR_EXIT_INSTR_OFFSETS
	.align		4
        /*0058*/ 	.byte	0x04, 0x1c
        /*005a*/ 	.short	(.L_17 - .L_16)


	//   ....[0]....
.L_16:
        /*005c*/ 	.word	0x00000070


	//   ....[1]....
        /*0060*/ 	.word	0x00000130


	//----- nvinfo : EIATTR_CBANK_PARAM_SIZE
	.align		4
.L_17:
        /*0064*/ 	.byte	0x03, 0x19
        /*0066*/ 	.short	0x001c


	//----- nvinfo : EIATTR_PARAM_CBANK
	.align		4
        /*0068*/ 	.byte	0x04, 0x0a
        /*006a*/ 	.short	(.L_19 - .L_18)
	.align		4
.L_18:
        /*006c*/ 	.word	index@(.nv.constant0._Z15vectorDifKernelPKfS0_Pfj)
        /*0070*/ 	.short	0x0380
        /*0072*/ 	.short	0x001c


	//----- nvinfo : EIATTR_SW_WAR
	.align		4
.L_19:
        /*0074*/ 	.byte	0x04, 0x36
        /*0076*/ 	.short	(.L_21 - .L_20)
.L_20:
        /*0078*/ 	.word	0x00000008
.L_21:


//--------------------- .nv.callgraph             --------------------------
	.section	.nv.callgraph,"",@"SHT_CUDA_CALLGRAPH"
	.align	4
	.sectionentsize	8
	.align		4
        /*0000*/ 	.word	0x00000000
	.align		4
        /*0004*/ 	.word	0xffffffff
	.align		4
        /*0008*/ 	.word	0x00000000
	.align		4
        /*000c*/ 	.word	0xfffffffe
	.align		4
        /*0010*/ 	.word	0x00000000
	.align		4
        /*0014*/ 	.word	0xfffffffd
	.align		4
        /*0018*/ 	.word	0x00000000
	.align		4
        /*001c*/ 	.word	0xfffffffc


//--------------------- .text._Z15vectorDifKernelPKfS0_Pfj --------------------------
	.section	.text._Z15vectorDifKernelPKfS0_Pfj,"ax",@progbits
	.align	128
        .global         _Z15vectorDifKernelPKfS0_Pfj
        .type           _Z15vectorDifKernelPKfS0_Pfj,@function
        .size           _Z15vectorDifKernelPKfS0_Pfj,(.L_x_1 - _Z15vectorDifKernelPKfS0_Pfj)
        .other          _Z15vectorDifKernelPKfS0_Pfj,@"STO_CUDA_ENTRY STV_DEFAULT"
_Z15vectorDifKernelPKfS0_Pfj:
.text._Z15vectorDifKernelPKfS0_Pfj:
[----:B------:R-:W-:Y:S01]  /*0000*/  LDC R1, c[0x0][0x37c] ;  /* 0x0000df00ff017b82 */ /* 0x000fe20000000800 */
[----:B------:R-:W0:Y:S07]  /*0010*/  S2R R0, SR_TID.X ;  /* 0x0000000000007919 */ /* 0x000e2e0000002100 */
[----:B------:R-:W0:Y:S01]  /*0020*/  S2UR UR4, SR_CTAID.X ;  /* 0x00000000000479c3 */ /* 0x000e220000002500 */
[----:B------:R-:W1:Y:S07]  /*0030*/  LDCU UR5, c[0x0][0x398] ;  /* 0x00007300ff0577ac */ /* 0x000e6e0008000800 */
[----:B------:R-:W0:Y:S02]  /*0040*/  LDC R9, c[0x0][0x360] ;  /* 0x0000d800ff097b82 */ /* 0x000e240000000800 */
[----:B0-----:R-:W-:-:S05]  /*0050*/  IMAD R9, R9, UR4, R0 ;  /* 0x0000000409097c24 */ /* 0x001fca000f8e0200 */
[----:B-1----:R-:W-:-:S13]  /*0060*/  ISETP.GE.U32.AND P0, PT, R9, UR5, PT ;  /* 0x0000000509007c0c */ /* 0x002fda000bf06070 */
[----:B------:R-:W-:Y:S05]  /*0070*/  @P0 EXIT ;  /* 0x000000000000094d */ /* 0x000fea0003800000 */
[----:B------:R-:W0:Y:S01]  /*0080*/  LDC.64 R2, c[0x0][0x380] ;  /* 0x0000e000ff027b82 */ /* 0x000e220000000a00 */
[----:B------:R-:W1:Y:S07]  /*0090*/  LDCU.64 UR4, c[0x0][0x358] ;  /* 0x00006b00ff0477ac */ /* 0x000e6e0008000a00 */
[----:B------:R-:W2:Y:S08]  /*00a0*/  LDC.64 R4, c[0x0][0x388] ;  /* 0x0000e200ff047b82 */ /* 0x000eb00000000a00 */
[----:B------:R-:W3:Y:S01]  /*00b0*/  LDC.64 R6, c[0x0][0x390] ;  /* 0x0000e400ff067b82 */ /* 0x000ee20000000a00 */
[----:B0-----:R-:W-:-:S06]  /*00c0*/  IMAD.WIDE.U32 R2, R9, 0x4, R2 ;  /* 0x0000000409027825 */ /* 0x001fcc00078e0002 */
[----:B-1----:R-:W4:Y:S01]  /*00d0*/  LDG.E R2, desc[UR4][R2.64] ;  /* 0x0000000402027981 */ /* 0x002f22000c1e1900 */
[----:B--2---:R-:W-:-:S06]  /*00e0*/  IMAD.WIDE.U32 R4, R9, 0x4, R4 ;  /* 0x0000000409047825 */ /* 0x004fcc00078e0004 */
[----:B------:R-:W4:Y:S01]  /*00f0*/  LDG.E R5, desc[UR4][R4.64] ;  /* 0x0000000404057981 */ /* 0x000f22000c1e1900 */
[----:B---3--:R-:W-:-:S04]  /*0100*/  IMAD.WIDE.U32 R6, R9, 0x4, R6 ;  /* 0x0000000409067825 */ /* 0x008fc800078e0006 */
[----:B----4-:R-:W-:-:S05]  /*0110*/  FADD R9, R2, -R5 ;  /* 0x8000000502097221 */ /* 0x010fca0000000000 */
[----:B------:R-:W-:Y:S01]  /*0120*/  STG.E desc[UR4][R6.64], R9 ;  /* 0x0000000906007986 */ /* 0x000fe2000c101904 */
[----:B------:R-:W-:Y:S05]  /*0130*/  EXIT ;  /* 0x000000000000794d */ /* 0x000fea0003800000 */
.L_x_0:
[----:B------:R-:W-:-:S00]  /*0140*/  BRA `(.L_x_0) ;  /* 0xfffffffc00fc7947 */ /* 0x000fc0000383ffff */
[----:B------:R-:W-:-:S00]  /*0150*/  NOP ;  /* 0x0000000000007918 */ /* 0x000fc00000000000 */
        /* <DEDUP_REMOVED lines=10> */
.L_x_1:


//--------------------- .nv.shared.reserved.0     --------------------------
	.section	.nv.shared.reserved.0,"aw",@nobits
	.weak		__nv_reservedSMEM_offset_0_alias
	.size		__nv_reservedSMEM_offset_0_alias, 0, 64
	.other		__nv_reservedSMEM_offset_0_alias,@"STO_CUDA_RESERVED_SHARED STV_DEFAULT"
__nv_reservedSMEM_offset_0_alias:
	.zero		0
	.zero		64


//--------------------- .nv.constant0._Z15vectorDifKernelPKfS0_Pfj --------------------------
	.section	.nv.constant0._Z15vectorDifKernelPKfS0_Pfj,"a",@progbits
	.sectionflags	@""
	.align	4
.nv.constant0._Z15vectorDifKernelPKfS0_Pfj:
	.zero		924


//--------------------- SYMBOLS --------------------------

	.type		.nv.reservedSmem.offset0,@object
	.size		.nv.reservedSmem.offset0,0x4
